//
// Generated by NVIDIA NVVM Compiler
//
// Compiler Build ID: CL-36424714
// Cuda compilation tools, release 13.0, V13.0.88
// Based on NVVM 20.0.0
//

.version 9.0
.target sm_100
.address_size 64

	// .globl	_Z7mat_mulPfS_S_iii

.visible .entry _Z7mat_mulPfS_S_iii(
	.param .u64 .ptr .align 1 _Z7mat_mulPfS_S_iii_param_0,
	.param .u64 .ptr .align 1 _Z7mat_mulPfS_S_iii_param_1,
	.param .u64 .ptr .align 1 _Z7mat_mulPfS_S_iii_param_2,
	.param .u32 _Z7mat_mulPfS_S_iii_param_3,
	.param .u32 _Z7mat_mulPfS_S_iii_param_4,
	.param .u32 _Z7mat_mulPfS_S_iii_param_5
)
{
	.reg .pred 	%p<13>;
	.reg .b32 	%r<41>;
	.reg .b32 	%f<68>;
	.reg .b64 	%rd<53>;

	ld.param.u64 	%rd7, [_Z7mat_mulPfS_S_iii_param_0];
	ld.param.u64 	%rd8, [_Z7mat_mulPfS_S_iii_param_1];
	ld.param.u64 	%rd6, [_Z7mat_mulPfS_S_iii_param_2];
	ld.param.u32 	%r20, [_Z7mat_mulPfS_S_iii_param_3];
	ld.param.u32 	%r18, [_Z7mat_mulPfS_S_iii_param_4];
	ld.param.u32 	%r19, [_Z7mat_mulPfS_S_iii_param_5];
	cvta.to.global.u64 	%rd1, %rd8;
	cvta.to.global.u64 	%rd2, %rd7;
	mov.u32 	%r21, %ctaid.y;
	mov.u32 	%r22, %ntid.y;
	mov.u32 	%r23, %tid.y;
	mad.lo.s32 	%r1, %r21, %r22, %r23;
	mov.u32 	%r24, %ctaid.x;
	mov.u32 	%r25, %ntid.x;
	mov.u32 	%r26, %tid.x;
	mad.lo.s32 	%r2, %r24, %r25, %r26;
	setp.ge.s32 	%p1, %r1, %r20;
	setp.ge.s32 	%p2, %r2, %r19;
	or.pred  	%p3, %p1, %p2;
	@%p3 bra 	$L__BB0_14;
	setp.lt.s32 	%p4, %r18, 1;
	mov.f32 	%f67, 0f00000000;
	@%p4 bra 	$L__BB0_13;
	mul.lo.s32 	%r3, %r18, %r1;
	and.b32  	%r4, %r18, 7;
	setp.lt.u32 	%p5, %r18, 8;
	mov.f32 	%f67, 0f00000000;
	mov.b32 	%r39, 0;
	@%p5 bra 	$L__BB0_5;
	and.b32  	%r39, %r18, 2147483640;
	neg.s32 	%r37, %r39;
	shl.b32 	%r7, %r19, 3;
	mul.wide.u32 	%rd9, %r3, 4;
	add.s64 	%rd10, %rd9, %rd2;
	add.s64 	%rd52, %rd10, 16;
	mov.f32 	%f67, 0f00000000;
	mul.wide.s32 	%rd13, %r19, 4;
	mov.u32 	%r36, %r2;
$L__BB0_4:
	.pragma "nounroll";
	ld.global.f32 	%f17, [%rd52+-16];
	mul.wide.s32 	%rd11, %r36, 4;
	add.s64 	%rd12, %rd1, %rd11;
	ld.global.f32 	%f18, [%rd12];
	fma.rn.f32 	%f19, %f17, %f18, %f67;
	ld.global.f32 	%f20, [%rd52+-12];
	add.s64 	%rd14, %rd12, %rd13;
	ld.global.f32 	%f21, [%rd14];
	fma.rn.f32 	%f22, %f20, %f21, %f19;
	ld.global.f32 	%f23, [%rd52+-8];
	add.s64 	%rd15, %rd14, %rd13;
	ld.global.f32 	%f24, [%rd15];
	fma.rn.f32 	%f25, %f23, %f24, %f22;
	ld.global.f32 	%f26, [%rd52+-4];
	add.s64 	%rd16, %rd15, %rd13;
	ld.global.f32 	%f27, [%rd16];
	fma.rn.f32 	%f28, %f26, %f27, %f25;
	ld.global.f32 	%f29, [%rd52];
	add.s64 	%rd17, %rd16, %rd13;
	ld.global.f32 	%f30, [%rd17];
	fma.rn.f32 	%f31, %f29, %f30, %f28;
	ld.global.f32 	%f32, [%rd52+4];
	add.s64 	%rd18, %rd17, %rd13;
	ld.global.f32 	%f33, [%rd18];
	fma.rn.f32 	%f34, %f32, %f33, %f31;
	ld.global.f32 	%f35, [%rd52+8];
	add.s64 	%rd19, %rd18, %rd13;
	ld.global.f32 	%f36, [%rd19];
	fma.rn.f32 	%f37, %f35, %f36, %f34;
	ld.global.f32 	%f38, [%rd52+12];
	add.s64 	%rd20, %rd19, %rd13;
	ld.global.f32 	%f39, [%rd20];
	fma.rn.f32 	%f67, %f38, %f39, %f37;
	add.s32 	%r37, %r37, 8;
	add.s32 	%r36, %r36, %r7;
	add.s64 	%rd52, %rd52, 32;
	setp.ne.s32 	%p6, %r37, 0;
	@%p6 bra 	$L__BB0_4;
$L__BB0_5:
	setp.eq.s32 	%p7, %r4, 0;
	@%p7 bra 	$L__BB0_13;
	and.b32  	%r13, %r18, 3;
	setp.lt.u32 	%p8, %r4, 4;
	@%p8 bra 	$L__BB0_8;
	add.s32 	%r28, %r39, %r3;
	mul.wide.u32 	%rd21, %r28, 4;
	add.s64 	%rd22, %rd2, %rd21;
	ld.global.f32 	%f41, [%rd22];
	mad.lo.s32 	%r29, %r39, %r19, %r2;
	mul.wide.s32 	%rd23, %r29, 4;
	add.s64 	%rd24, %rd1, %rd23;
	ld.global.f32 	%f42, [%rd24];
	fma.rn.f32 	%f43, %f41, %f42, %f67;
	cvt.u64.u32 	%rd25, %r3;
	cvt.u64.u32 	%rd26, %r39;
	add.s64 	%rd27, %rd26, %rd25;
	shl.b64 	%rd28, %rd27, 2;
	add.s64 	%rd29, %rd2, %rd28;
	ld.global.f32 	%f44, [%rd29+4];
	mul.wide.s32 	%rd30, %r19, 4;
	add.s64 	%rd31, %rd24, %rd30;
	ld.global.f32 	%f45, [%rd31];
	fma.rn.f32 	%f46, %f44, %f45, %f43;
	ld.global.f32 	%f47, [%rd29+8];
	add.s64 	%rd32, %rd31, %rd30;
	ld.global.f32 	%f48, [%rd32];
	fma.rn.f32 	%f49, %f47, %f48, %f46;
	ld.global.f32 	%f50, [%rd29+12];
	add.s64 	%rd33, %rd32, %rd30;
	ld.global.f32 	%f51, [%rd33];
	fma.rn.f32 	%f67, %f50, %f51, %f49;
	add.s32 	%r39, %r39, 4;
$L__BB0_8:
	setp.eq.s32 	%p9, %r13, 0;
	@%p9 bra 	$L__BB0_13;
	setp.eq.s32 	%p10, %r13, 1;
	@%p10 bra 	$L__BB0_11;
	add.s32 	%r30, %r39, %r3;
	mul.wide.u32 	%rd34, %r30, 4;
	add.s64 	%rd35, %rd2, %rd34;
	ld.global.f32 	%f53, [%rd35];
	mad.lo.s32 	%r31, %r39, %r19, %r2;
	mul.wide.s32 	%rd36, %r31, 4;
	add.s64 	%rd37, %rd1, %rd36;
	ld.global.f32 	%f54, [%rd37];
	fma.rn.f32 	%f55, %f53, %f54, %f67;
	cvt.u64.u32 	%rd38, %r3;
	cvt.u64.u32 	%rd39, %r39;
	add.s64 	%rd40, %rd39, %rd38;
	shl.b64 	%rd41, %rd40, 2;
	add.s64 	%rd42, %rd2, %rd41;
	ld.global.f32 	%f56, [%rd42+4];
	mul.wide.s32 	%rd43, %r19, 4;
	add.s64 	%rd44, %rd37, %rd43;
	ld.global.f32 	%f57, [%rd44];
	fma.rn.f32 	%f67, %f56, %f57, %f55;
	add.s32 	%r39, %r39, 2;
$L__BB0_11:
	and.b32  	%r32, %r18, 1;
	setp.eq.b32 	%p11, %r32, 1;
	not.pred 	%p12, %p11;
	@%p12 bra 	$L__BB0_13;
	add.s32 	%r33, %r39, %r3;
	mul.wide.u32 	%rd45, %r33, 4;
	add.s64 	%rd46, %rd2, %rd45;
	ld.global.f32 	%f58, [%rd46];
	mad.lo.s32 	%r34, %r39, %r19, %r2;
	mul.wide.s32 	%rd47, %r34, 4;
	add.s64 	%rd48, %rd1, %rd47;
	ld.global.f32 	%f59, [%rd48];
	fma.rn.f32 	%f67, %f58, %f59, %f67;
$L__BB0_13:
	mad.lo.s32 	%r35, %r19, %r1, %r2;
	cvta.to.global.u64 	%rd49, %rd6;
	mul.wide.s32 	%rd50, %r35, 4;
	add.s64 	%rd51, %rd49, %rd50;
	st.global.f32 	[%rd51], %f67;
$L__BB0_14:
	ret;

}


// ===== COMPILED SASS (sm_100) =====

	.target	sm_100

	.elftype	@"ET_EXEC"


//--------------------- .note.nv.tkinfo           --------------------------
	.section	.note.nv.tkinfo,"",@"SHT_NOTE"
	.sectionflags	@"SHF_NOTE_NV_TKINFO"
	.tkinfo
        /*0018*/ 	.word	0x00000002
        /*0030*/ 	.string	""
        /*0030*/ 	.string	"ptxas"
        /*0030*/ 	.string	"Cuda compilation tools, release 13.0, V13.0.88"
        /*0030*/ 	.string	"Build cuda_13.0.r13.0/compiler.36424714_0"
        /*0030*/ 	.string	"-arch sm_100 -m 64 "



//--------------------- .note.nv.cuinfo           --------------------------
	.section	.note.nv.cuinfo,"",@"SHT_NOTE"
	.sectionflags	@"SHF_NOTE_NV_CUINFO"
        /*0018*/ 	.short	0x0002
        /*001a*/ 	.short	0x0064
        /*001c*/ 	.short	0x0082
	.zero		2


//--------------------- .nv.info                  --------------------------
	.section	.nv.info,"",@"SHT_CUDA_INFO"
	.align	4


	//----- nvinfo : EIATTR_REGCOUNT
	.align		4
        /*0000*/ 	.byte	0x04, 0x2f
        /*0002*/ 	.short	(.L_1 - .L_0)
	.align		4
.L_0:
        /*0004*/ 	.word	index@(_Z7mat_mulPfS_S_iii)
        /*0008*/ 	.word	0x00000020


	//----- nvinfo : EIATTR_FRAME_SIZE
	.align		4
.L_1:
        /*000c*/ 	.byte	0x04, 0x11
        /*000e*/ 	.short	(.L_3 - .L_2)
	.align		4
.L_2:
        /*0010*/ 	.word	index@(_Z7mat_mulPfS_S_iii)
        /*0014*/ 	.word	0x00000000


	//----- nvinfo : EIATTR_MIN_STACK_SIZE
	.align		4
.L_3:
        /*0018*/ 	.byte	0x04, 0x12
        /*001a*/ 	.short	(.L_5 - .L_4)
	.align		4
.L_4:
        /*001c*/ 	.word	index@(_Z7mat_mulPfS_S_iii)
        /*0020*/ 	.word	0x00000000
.L_5:


//--------------------- .nv.compat                --------------------------
	.section	.nv.compat,"",@"SHT_CUDA_COMPAT_INFO"
	.align	4
        /*0000*/ 	.byte	0x02, 0x09, 0x00, 0x00, 0x02, 0x02, 0x01, 0x00, 0x02, 0x05, 0x05, 0x00, 0x03, 0x07, 0x01, 0x01
        /*0010*/ 	.byte	0x02, 0x03, 0x00, 0x00, 0x02, 0x06, 0x01, 0x00, 0x04, 0x0b, 0x08, 0x00, 0x09, 0x00, 0x00, 0x00
        /*0020*/ 	.byte	0x00, 0x00, 0x00, 0x00


//--------------------- .nv.info._Z7mat_mulPfS_S_iii --------------------------
	.section	.nv.info._Z7mat_mulPfS_S_iii,"",@"SHT_CUDA_INFO"
	.sectionflags	@""
	.align	4


	//----- nvinfo : EIATTR_CUDA_API_VERSION
	.align		4
        /*0000*/ 	.byte	0x04, 0x37
        /*0002*/ 	.short	(.L_7 - .L_6)
.L_6:
        /*0004*/ 	.word	0x00000082


	//----- nvinfo : EIATTR_KPARAM_INFO
	.align		4
.L_7:
        /*0008*/ 	.byte	0x04, 0x17
        /*000a*/ 	.short	(.L_9 - .L_8)
.L_8:
        /*000c*/ 	.word	0x00000000
        /*0010*/ 	.short	0x0005
        /*0012*/ 	.short	0x0020
        /*0014*/ 	.byte	0x00, 0xf0, 0x11, 0x00


	//----- nvinfo : EIATTR_KPARAM_INFO
	.align		4
.L_9:
        /*0018*/ 	.byte	0x04, 0x17
        /*001a*/ 	.short	(.L_11 - .L_10)
.L_10:
        /*001c*/ 	.word	0x00000000
        /*0020*/ 	.short	0x0004
        /*0022*/ 	.short	0x001c
        /*0024*/ 	.byte	0x00, 0xf0, 0x11, 0x00


	//----- nvinfo : EIATTR_KPARAM_INFO
	.align		4
.L_11:
        /*0028*/ 	.byte	0x04, 0x17
        /*002a*/ 	.short	(.L_13 - .L_12)
.L_12:
        /*002c*/ 	.word	0x00000000
        /*0030*/ 	.short	0x0003
        /*0032*/ 	.short	0x0018
        /*0034*/ 	.byte	0x00, 0xf0, 0x11, 0x00


	//----- nvinfo : EIATTR_KPARAM_INFO
	.align		4
.L_13:
        /*0038*/ 	.byte	0x04, 0x17
        /*003a*/ 	.short	(.L_15 - .L_14)
.L_14:
        /*003c*/ 	.word	0x00000000
        /*0040*/ 	.short	0x0002
        /*0042*/ 	.short	0x0010
        /*0044*/ 	.byte	0x00, 0xf5, 0x21, 0x00


	//----- nvinfo : EIATTR_KPARAM_INFO
	.align		4
.L_15:
        /*0048*/ 	.byte	0x04, 0x17
        /*004a*/ 	.short	(.L_17 - .L_16)
.L_16:
        /*004c*/ 	.word	0x00000000
        /*0050*/ 	.short	0x0001
        /*0052*/ 	.short	0x0008
        /*0054*/ 	.byte	0x00, 0xf5, 0x21, 0x00


	//----- nvinfo : EIATTR_KPARAM_INFO
	.align		4
.L_17:
        /*0058*/ 	.byte	0x04, 0x17
        /*005a*/ 	.short	(.L_19 - .L_18)
.L_18:
        /*005c*/ 	.word	0x00000000
        /*0060*/ 	.short	0x0000
        /*0062*/ 	.short	0x0000
        /*0064*/ 	.byte	0x00, 0xf5, 0x21, 0x00


	//----- nvinfo : EIATTR_SPARSE_MMA_MASK
	.align		4
.L_19:
        /*0068*/ 	.byte	0x03, 0x50
        /*006a*/ 	.short	0x0000


	//----- nvinfo : EIATTR_MAXREG_COUNT
	.align		4
        /*006c*/ 	.byte	0x03, 0x1b
        /*006e*/ 	.short	0x00ff


	//----- nvinfo : EIATTR_MERCURY_ISA_VERSION
	.align		4
        /*0070*/ 	.byte	0x03, 0x5f
        /*0072*/ 	.short	0x0101


	//----- nvinfo : EIATTR_VRC_CTA_INIT_COUNT
	.align		4
        /*0074*/ 	.byte	0x02, 0x4a
	.zero		1
	.zero		1


	//----- nvinfo : EIATTR_EXIT_INSTR_OFFSETS
	.align		4
        /*0078*/ 	.byte	0x04, 0x1c
        /*007a*/ 	.short	(.L_21 - .L_20)


	//   ....[0]....
.L_20:
        /*007c*/ 	.word	0x000000d0


	//   ....[1]....
        /*0080*/ 	.word	0x000008f0


	//----- nvinfo : EIATTR_CBANK_PARAM_SIZE
	.align		4
.L_21:
        /*0084*/ 	.byte	0x03, 0x19
        /*0086*/ 	.short	0x0024


	//----- nvinfo : EIATTR_PARAM_CBANK
	.align		4
        /*0088*/ 	.byte	0x04, 0x0a
        /*008a*/ 	.short	(.L_23 - .L_22)
	.align		4
.L_22:
        /*008c*/ 	.word	index@(.nv.constant0._Z7mat_mulPfS_S_iii)
        /*0090*/ 	.short	0x0380
        /*0092*/ 	.short	0x0024


	//----- nvinfo : EIATTR_SW_WAR
	.align		4
.L_23:
        /*0094*/ 	.byte	0x04, 0x36
        /*0096*/ 	.short	(.L_25 - .L_24)
.L_24:
        /*0098*/ 	.word	0x00000008
.L_25:


//--------------------- .nv.callgraph             --------------------------
	.section	.nv.callgraph,"",@"SHT_CUDA_CALLGRAPH"
	.align	4
	.sectionentsize	8
	.align		4
        /*0000*/ 	.word	0x00000000
	.align		4
        /*0004*/ 	.word	0xffffffff
	.align		4
        /*0008*/ 	.word	0x00000000
	.align		4
        /*000c*/ 	.word	0xfffffffe
	.align		4
        /*0010*/ 	.word	0x00000000
	.align		4
        /*0014*/ 	.word	0xfffffffd
	.align		4
        /*0018*/ 	.word	0x00000000
	.align		4
        /*001c*/ 	.word	0xfffffffc


//--------------------- .text._Z7mat_mulPfS_S_iii --------------------------
	.section	.text._Z7mat_mulPfS_S_iii,"ax",@progbits
	.align	128
        .global         _Z7mat_mulPfS_S_iii
        .type           _Z7mat_mulPfS_S_iii,@function
        .size           _Z7mat_mulPfS_S_iii,(.L_x_5 - _Z7mat_mulPfS_S_iii)
        .other          _Z7mat_mulPfS_S_iii,@"STO_CUDA_ENTRY STV_DEFAULT"
_Z7mat_mulPfS_S_iii:
.text._Z7mat_mulPfS_S_iii:
[----:B------:R-:W-:Y:S01]  /*0000*/  LDC R1, c[0x0][0x37c] ;  /* 0x0000df00ff017b82 */ /* 0x000fe20000000800 */
[----:B------:R-:W0:Y:S07]  /*0010*/  S2R R5, SR_TID.X ;  /* 0x0000000000057919 */ /* 0x000e2e0000002100 */
[----:B------:R-:W1:Y:S01]  /*0020*/  LDC R16, c[0x0][0x364] ;  /* 0x0000d900ff107b82 */ /* 0x000e620000000800 */
[----:B------:R-:W2:Y:S01]  /*0030*/  LDCU UR6, c[0x0][0x398] ;  /* 0x00007300ff0677ac */ /* 0x000ea20008000800 */
[----:B------:R-:W1:Y:S06]  /*0040*/  S2R R3, SR_TID.Y ;  /* 0x0000000000037919 */ /* 0x000e6c0000002200 */
[----:B------:R-:W0:Y:S08]  /*0050*/  S2UR UR5, SR_CTAID.X ;  /* 0x00000000000579c3 */ /* 0x000e300000002500 */
[----:B------:R-:W0:Y:S08]  /*0060*/  LDC R0, c[0x0][0x360] ;  /* 0x0000d800ff007b82 */ /* 0x000e300000000800 */
[----:B------:R-:W1:Y:S08]  /*0070*/  S2UR UR4, SR_CTAID.Y ;  /* 0x00000000000479c3 */ /* 0x000e700000002600 */
[----:B------:R-:W3:Y:S01]  /*0080*/  LDC R17, c[0x0][0x3a0] ;  /* 0x0000e800ff117b82 */ /* 0x000ee20000000800 */
[----:B0-----:R-:W-:-:S02]  /*0090*/  IMAD R0, R0, UR5, R5 ;  /* 0x0000000500007c24 */ /* 0x001fc4000f8e0205 */
[----:B-1----:R-:W-:-:S03]  /*00a0*/  IMAD R16, R16, UR4, R3 ;  /* 0x0000000410107c24 */ /* 0x002fc6000f8e0203 */
[----:B---3--:R-:W-:-:S04]  /*00b0*/  ISETP.GE.AND P0, PT, R0, R17, PT ;  /* 0x000000110000720c */ /* 0x008fc80003f06270 */
[----:B--2---:R-:W-:-:S13]  /*00c0*/  ISETP.GE.OR P0, PT, R16, UR6, P0 ;  /* 0x0000000610007c0c */ /* 0x004fda0008706670 */
[----:B------:R-:W-:Y:S05]  /*00d0*/  @P0 EXIT ;  /* 0x000000000000094d */ /* 0x000fea0003800000 */
[----:B------:R-:W0:Y:S01]  /*00e0*/  LDC R19, c[0x0][0x39c] ;  /* 0x0000e700ff137b82 */ /* 0x000e220000000800 */
[----:B------:R-:W1:Y:S01]  /*00f0*/  LDCU.64 UR4, c[0x0][0x358] ;  /* 0x00006b00ff0477ac */ /* 0x000e620008000a00 */
[----:B------:R-:W-:Y:S01]  /*0100*/  HFMA2 R24, -RZ, RZ, 0, 0 ;  /* 0x00000000ff187431 */ /* 0x000fe200000001ff */
[----:B0-----:R-:W-:-:S13]  /*0110*/  ISETP.GE.AND P0, PT, R19, 0x1, PT ;  /* 0x000000011300780c */ /* 0x001fda0003f06270 */
[----:B-1----:R-:W-:Y:S05]  /*0120*/  @!P0 BRA `(.L_x_0) ;  /* 0x0000000400e08947 */ /* 0x002fea0003800000 */
[C---:B------:R-:W-:Y:S01]  /*0130*/  ISETP.GE.U32.AND P1, PT, R19.reuse, 0x8, PT ;  /* 0x000000081300780c */ /* 0x040fe20003f26070 */
[----:B------:R-:W-:Y:S01]  /*0140*/  IMAD R20, R16, R19, RZ ;  /* 0x0000001310147224 */ /* 0x000fe200078e02ff */
[----:B------:R-:W-:Y:S02]  /*0150*/  LOP3.LUT R27, R19, 0x7, RZ, 0xc0, !PT ;  /* 0x00000007131b7812 */ /* 0x000fe400078ec0ff */
[----:B------:R-:W-:Y:S02]  /*0160*/  MOV R24, RZ ;  /* 0x000000ff00187202 */ /* 0x000fe40000000f00 */
[----:B------:R-:W-:Y:S02]  /*0170*/  ISETP.NE.AND P0, PT, R27, RZ, PT ;  /* 0x000000ff1b00720c */ /* 0x000fe40003f05270 */
[----:B------:R-:W-:-:S05]  /*0180*/  MOV R21, RZ ;  /* 0x000000ff00157202 */ /* 0x000fca0000000f00 */
[----:B------:R-:W-:Y:S06]  /*0190*/  @!P1 BRA `(.L_x_1) ;  /* 0x0000000000c49947 */ /* 0x000fec0003800000 */
[----:B------:R-:W0:Y:S01]  /*01a0*/  LDC.64 R2, c[0x0][0x380] ;  /* 0x0000e000ff027b82 */ /* 0x000e220000000a00 */
[----:B------:R-:W-:Y:S02]  /*01b0*/  LOP3.LUT R21, R19, 0x7ffffff8, RZ, 0xc0, !PT ;  /* 0x7ffffff813157812 */ /* 0x000fe400078ec0ff */
[----:B------:R-:W-:Y:S02]  /*01c0*/  MOV R24, RZ ;  /* 0x000000ff00187202 */ /* 0x000fe40000000f00 */
[----:B------:R-:W-:Y:S02]  /*01d0*/  MOV R18, R0 ;  /* 0x0000000000127202 */ /* 0x000fe40000000f00 */
[----:B------:R-:W-:Y:S01]  /*01e0*/  IADD3 R22, PT, PT, -R21, RZ, RZ ;  /* 0x000000ff15167210 */ /* 0x000fe20007ffe1ff */
[----:B0-----:R-:W-:-:S03]  /*01f0*/  IMAD.WIDE.U32 R2, R20, 0x4, R2 ;  /* 0x0000000414027825 */ /* 0x001fc600078e0002 */
[----:B------:R-:W-:-:S04]  /*0200*/  IADD3 R4, P1, PT, R2, 0x10, RZ ;  /* 0x0000001002047810 */ /* 0x000fc80007f3e0ff */
[----:B------:R-:W-:-:S09]  /*0210*/  IADD3.X R5, PT, PT, RZ, R3, RZ, P1, !PT ;  /* 0x00000003ff057210 */ /* 0x000fd20000ffe4ff */
.L_x_2:
[----:B------:R-:W0:Y:S01]  /*0220*/  LDC.64 R14, c[0x0][0x388] ;  /* 0x0000e200ff0e7b82 */ /* 0x000e220000000a00 */
[----:B------:R-:W-:Y:S02]  /*0230*/  MOV R2, R4 ;  /* 0x0000000400027202 */ /* 0x000fe40000000f00 */
[----:B------:R-:W-:-:S05]  /*0240*/  MOV R3, R5 ;  /* 0x0000000500037202 */ /* 0x000fca0000000f00 */
[----:B------:R-:W2:Y:S04]  /*0250*/  LDG.E R25, desc[UR4][R2.64+-0x10] ;  /* 0xfffff00402197981 */ /* 0x000ea8000c1e1900 */
[----:B------:R-:W3:Y:S04]  /*0260*/  LDG.E R23, desc[UR4][R2.64+-0xc] ;  /* 0xfffff40402177981 */ /* 0x000ee8000c1e1900 */
[----:B------:R-:W4:Y:S04]  /*0270*/  LDG.E R29, desc[UR4][R2.64+-0x8] ;  /* 0xfffff804021d7981 */ /* 0x000f28000c1e1900 */
[----:B------:R-:W5:Y:S01]  /*0280*/  LDG.E R28, desc[UR4][R2.64+-0x4] ;  /* 0xfffffc04021c7981 */ /* 0x000f62000c1e1900 */
[----:B0-----:R-:W-:-:S05]  /*0290*/  IMAD.WIDE R14, R18, 0x4, R14 ;  /* 0x00000004120e7825 */ /* 0x001fca00078e020e */
[----:B------:R0:W2:Y:S01]  /*02a0*/  LDG.E R26, desc[UR4][R14.64] ;  /* 0x000000040e1a7981 */ /* 0x0000a2000c1e1900 */
[----:B------:R-:W-:-:S04]  /*02b0*/  IMAD.WIDE R12, R17, 0x4, R14 ;  /* 0x00000004110c7825 */ /* 0x000fc800078e020e */
[C---:B------:R-:W-:Y:S02]  /*02c0*/  IMAD.WIDE R4, R17.reuse, 0x4, R12 ;  /* 0x0000000411047825 */ /* 0x040fe400078e020c */
[----:B------:R-:W3:Y:S02]  /*02d0*/  LDG.E R12, desc[UR4][R12.64] ;  /* 0x000000040c0c7981 */ /* 0x000ee4000c1e1900 */
[C---:B------:R-:W-:Y:S02]  /*02e0*/  IMAD.WIDE R8, R17.reuse, 0x4, R4 ;  /* 0x0000000411087825 */ /* 0x040fe400078e0204 */
[----:B------:R-:W4:Y:S02]  /*02f0*/  LDG.E R4, desc[UR4][R4.64] ;  /* 0x0000000404047981 */ /* 0x000f24000c1e1900 */
[C---:B------:R-:W-:Y:S02]  /*0300*/  IMAD.WIDE R6, R17.reuse, 0x4, R8 ;  /* 0x0000000411067825 */ /* 0x040fe400078e0208 */
[----:B------:R-:W5:Y:S02]  /*0310*/  LDG.E R8, desc[UR4][R8.64] ;  /* 0x0000000408087981 */ /* 0x000f64000c1e1900 */
[----:B------:R-:W-:-:S02]  /*0320*/  IMAD.WIDE R10, R17, 0x4, R6 ;  /* 0x00000004110a7825 */ /* 0x000fc400078e0206 */
[----:B------:R-:W5:Y:S04]  /*0330*/  LDG.E R5, desc[UR4][R2.64] ;  /* 0x0000000402057981 */ /* 0x000f68000c1e1900 */
[----:B------:R-:W5:Y:S01]  /*0340*/  LDG.E R6, desc[UR4][R6.64] ;  /* 0x0000000406067981 */ /* 0x000f62000c1e1900 */
[----:B0-----:R-:W-:-:S03]  /*0350*/  IMAD.WIDE R14, R17, 0x4, R10 ;  /* 0x00000004110e7825 */ /* 0x001fc600078e020a */
[----:B------:R-:W5:Y:S04]  /*0360*/  LDG.E R10, desc[UR4][R10.64] ;  /* 0x000000040a0a7981 */ /* 0x000f68000c1e1900 */
[----:B------:R-:W5:Y:S04]  /*0370*/  LDG.E R13, desc[UR4][R14.64] ;  /* 0x000000040e0d7981 */ /* 0x000f68000c1e1900 */
[----:B------:R-:W5:Y:S04]  /*0380*/  LDG.E R7, desc[UR4][R2.64+0x4] ;  /* 0x0000040402077981 */ /* 0x000f68000c1e1900 */
[----:B------:R-:W5:Y:S01]  /*0390*/  LDG.E R9, desc[UR4][R2.64+0xc] ;  /* 0x00000c0402097981 */ /* 0x000f62000c1e1900 */
[----:B--2---:R-:W-:Y:S01]  /*03a0*/  FFMA R26, R25, R26, R24 ;  /* 0x0000001a191a7223 */ /* 0x004fe20000000018 */
[----:B------:R-:W-:-:S02]  /*03b0*/  IMAD.WIDE R24, R17, 0x4, R14 ;  /* 0x0000000411187825 */ /* 0x000fc400078e020e */
[----:B------:R-:W2:Y:S04]  /*03c0*/  LDG.E R14, desc[UR4][R2.64+0x8] ;  /* 0x00000804020e7981 */ /* 0x000ea8000c1e1900 */
[----:B------:R-:W2:Y:S01]  /*03d0*/  LDG.E R24, desc[UR4][R24.64] ;  /* 0x0000000418187981 */ /* 0x000ea2000c1e1900 */
[----:B---3--:R-:W-:Y:S01]  /*03e0*/  FFMA R12, R23, R12, R26 ;  /* 0x0000000c170c7223 */ /* 0x008fe2000000001a */
[----:B------:R-:W-:-:S03]  /*03f0*/  IADD3 R22, PT, PT, R22, 0x8, RZ ;  /* 0x0000000816167810 */ /* 0x000fc60007ffe0ff */
[----:B----4-:R-:W-:Y:S01]  /*0400*/  FFMA R29, R29, R4, R12 ;  /* 0x000000041d1d7223 */ /* 0x010fe2000000000c */
[----:B------:R-:W-:-:S03]  /*0410*/  ISETP.NE.AND P1, PT, R22, RZ, PT ;  /* 0x000000ff1600720c */ /* 0x000fc60003f25270 */
[----:B-----5:R-:W-:Y:S01]  /*0420*/  FFMA R8, R28, R8, R29 ;  /* 0x000000081c087223 */ /* 0x020fe2000000001d */
[----:B------:R-:W-:-:S03]  /*0430*/  IADD3 R4, P2, PT, R2, 0x20, RZ ;  /* 0x0000002002047810 */ /* 0x000fc60007f5e0ff */
[----:B------:R-:W-:Y:S01]  /*0440*/  FFMA R6, R5, R6, R8 ;  /* 0x0000000605067223 */ /* 0x000fe20000000008 */
[----:B------:R-:W-:Y:S02]  /*0450*/  IADD3.X R5, PT, PT, RZ, R3, RZ, P2, !PT ;  /* 0x00000003ff057210 */ /* 0x000fe400017fe4ff */
[----:B------:R-:W-:Y:S01]  /*0460*/  LEA R18, R17, R18, 0x3 ;  /* 0x0000001211127211 */ /* 0x000fe200078e18ff */
[----:B------:R-:W-:-:S04]  /*0470*/  FFMA R7, R7, R10, R6 ;  /* 0x0000000a07077223 */ /* 0x000fc80000000006 */
[----:B--2---:R-:W-:-:S04]  /*0480*/  FFMA R14, R14, R13, R7 ;  /* 0x0000000d0e0e7223 */ /* 0x004fc80000000007 */
[----:B------:R-:W-:Y:S01]  /*0490*/  FFMA R24, R9, R24, R14 ;  /* 0x0000001809187223 */ /* 0x000fe2000000000e */
[----:B------:R-:W-:Y:S06]  /*04a0*/  @P1 BRA `(.L_x_2) ;  /* 0xfffffffc005c1947 */ /* 0x000fec000383ffff */
.L_x_1:
[----:B------:R-:W-:Y:S05]  /*04b0*/  @!P0 BRA `(.L_x_0) ;  /* 0x0000000000fc8947 */ /* 0x000fea0003800000 */
[----:B------:R-:W-:Y:S02]  /*04c0*/  ISETP.GE.U32.AND P1, PT, R27, 0x4, PT ;  /* 0x000000041b00780c */ /* 0x000fe40003f26070 */
[----:B------:R-:W-:-:S04]  /*04d0*/  LOP3.LUT R14, R19, 0x3, RZ, 0xc0, !PT ;  /* 0x00000003130e7812 */ /* 0x000fc800078ec0ff */
[----:B------:R-:W-:-:S07]  /*04e0*/  ISETP.NE.AND P0, PT, R14, RZ, PT ;  /* 0x000000ff0e00720c */ /* 0x000fce0003f05270 */
[----:B------:R-:W-:Y:S06]  /*04f0*/  @!P1 BRA `(.L_x_3) ;  /* 0x00000000006c9947 */ /* 0x000fec0003800000 */
[----:B------:R-:W0:Y:S01]  /*0500*/  LDC.64 R4, c[0x0][0x388] ;  /* 0x0000e200ff047b82 */ /* 0x000e220000000a00 */
[----:B------:R-:W1:Y:S01]  /*0510*/  LDCU.64 UR6, c[0x0][0x380] ;  /* 0x00007000ff0677ac */ /* 0x000e620008000a00 */
[----:B------:R-:W-:Y:S01]  /*0520*/  IMAD R7, R21, R17, R0 ;  /* 0x0000001115077224 */ /* 0x000fe200078e0200 */
[CC--:B------:R-:W-:Y:S02]  /*0530*/  IADD3 R3, PT, PT, R20.reuse, R21.reuse, RZ ;  /* 0x0000001514037210 */ /* 0x0c0fe40007ffe0ff */
[----:B------:R-:W-:-:S03]  /*0540*/  IADD3 R8, P1, PT, R20, R21, RZ ;  /* 0x0000001514087210 */ /* 0x000fc60007f3e0ff */
[----:B------:R-:W2:Y:S01]  /*0550*/  LDC.64 R12, c[0x0][0x380] ;  /* 0x0000e000ff0c7b82 */ /* 0x000ea20000000a00 */
[----:B0-----:R-:W-:-:S04]  /*0560*/  IMAD.WIDE R4, R7, 0x4, R4 ;  /* 0x0000000407047825 */ /* 0x001fc800078e0204 */
[----:B------:R-:W-:Y:S02]  /*0570*/  IMAD.WIDE R6, R17, 0x4, R4 ;  /* 0x0000000411067825 */ /* 0x000fe400078e0204 */
[----:B------:R-:W3:Y:S02]  /*0580*/  LDG.E R4, desc[UR4][R4.64] ;  /* 0x0000000404047981 */ /* 0x000ee4000c1e1900 */
[----:B--2---:R-:W-:Y:S01]  /*0590*/  IMAD.WIDE.U32 R12, R3, 0x4, R12 ;  /* 0x00000004030c7825 */ /* 0x004fe200078e000c */
[----:B------:R-:W-:Y:S02]  /*05a0*/  IADD3.X R3, PT, PT, RZ, RZ, RZ, P1, !PT ;  /* 0x000000ffff037210 */ /* 0x000fe40000ffe4ff */
[----:B-1----:R-:W-:-:S03]  /*05b0*/  LEA R2, P1, R8, UR6, 0x2 ;  /* 0x0000000608027c11 */ /* 0x002fc6000f8210ff */
[----:B------:R-:W3:Y:S01]  /*05c0*/  LDG.E R13, desc[UR4][R12.64] ;  /* 0x000000040c0d7981 */ /* 0x000ee2000c1e1900 */
[----:B------:R-:W-:Y:S01]  /*05d0*/  LEA.HI.X R3, R8, UR7, R3, 0x2, P1 ;  /* 0x0000000708037c11 */ /* 0x000fe200088f1403 */
[C---:B------:R-:W-:Y:S02]  /*05e0*/  IMAD.WIDE R8, R17.reuse, 0x4, R6 ;  /* 0x0000000411087825 */ /* 0x040fe400078e0206 */
[----:B------:R-:W2:Y:S04]  /*05f0*/  LDG.E R6, desc[UR4][R6.64] ;  /* 0x0000000406067981 */ /* 0x000ea8000c1e1900 */
[----:B------:R-:W2:Y:S01]  /*0600*/  LDG.E R15, desc[UR4][R2.64+0x4] ;  /* 0x00000404020f7981 */ /* 0x000ea2000c1e1900 */
[----:B------:R-:W-:-:S03]  /*0610*/  IMAD.WIDE R10, R17, 0x4, R8 ;  /* 0x00000004110a7825 */ /* 0x000fc600078e0208 */
[----:B------:R-:W4:Y:S04]  /*0620*/  LDG.E R22, desc[UR4][R8.64] ;  /* 0x0000000408167981 */ /* 0x000f28000c1e1900 */
[----:B------:R-:W4:Y:S04]  /*0630*/  LDG.E R18, desc[UR4][R2.64+0x8] ;  /* 0x0000080402127981 */ /* 0x000f28000c1e1900 */
[----:B------:R-:W5:Y:S04]  /*0640*/  LDG.E R26, desc[UR4][R2.64+0xc] ;  /* 0x00000c04021a7981 */ /* 0x000f68000c1e1900 */
[----:B------:R-:W5:Y:S01]  /*0650*/  LDG.E R10, desc[UR4][R10.64] ;  /* 0x000000040a0a7981 */ /* 0x000f62000c1e1900 */
[----:B------:R-:W-:Y:S01]  /*0660*/  IADD3 R21, PT, PT, R21, 0x4, RZ ;  /* 0x0000000415157810 */ /* 0x000fe20007ffe0ff */
[----:B---3--:R-:W-:-:S04]  /*0670*/  FFMA R24, R13, R4, R24 ;  /* 0x000000040d187223 */ /* 0x008fc80000000018 */
[----:B--2---:R-:W-:-:S04]  /*0680*/  FFMA R15, R15, R6, R24 ;  /* 0x000000060f0f7223 */ /* 0x004fc80000000018 */
[----:B----4-:R-:W-:-:S04]  /*0690*/  FFMA R15, R18, R22, R15 ;  /* 0x00000016120f7223 */ /* 0x010fc8000000000f */
[----:B-----5:R-:W-:-:S07]  /*06a0*/  FFMA R24, R26, R10, R15 ;  /* 0x0000000a1a187223 */ /* 0x020fce000000000f */
.L_x_3:
[----:B------:R-:W-:Y:S05]  /*06b0*/  @!P0 BRA `(.L_x_0) ;  /* 0x00000000007c8947 */ /* 0x000fea0003800000 */
[----:B------:R-:W-:Y:S01]  /*06c0*/  ISETP.NE.AND P1, PT, R14, 0x1, PT ;  /* 0x000000010e00780c */ /* 0x000fe20003f25270 */
[----:B------:R-:W0:Y:S01]  /*06d0*/  LDC.64 R10, c[0x0][0x380] ;  /* 0x0000e000ff0a7b82 */ /* 0x000e220000000a00 */
[----:B------:R-:W-:-:S04]  /*06e0*/  LOP3.LUT R19, R19, 0x1, RZ, 0xc0, !PT ;  /* 0x0000000113137812 */ /* 0x000fc800078ec0ff */
[----:B------:R-:W-:-:S03]  /*06f0*/  ISETP.NE.U32.AND P0, PT, R19, 0x1, PT ;  /* 0x000000011300780c */ /* 0x000fc60003f05070 */
[----:B------:R-:W1:Y:S04]  /*0700*/  LDC.64 R8, c[0x0][0x388] ;  /* 0x0000e200ff087b82 */ /* 0x000e680000000a00 */
[CC--:B------:R-:W-:Y:S02]  /*0710*/  @P1 IADD3 R13, PT, PT, R20.reuse, R21.reuse, RZ ;  /* 0x00000015140d1210 */ /* 0x0c0fe40007ffe0ff */
[----:B------:R-:W-:Y:S02]  /*0720*/  @P1 IADD3 R12, P2, PT, R20, R21, RZ ;  /* 0x00000015140c1210 */ /* 0x000fe40007f5e0ff */
[----:B------:R-:W2:Y:S02]  /*0730*/  @P1 LDC.64 R2, c[0x0][0x380] ;  /* 0x0000e000ff021b82 */ /* 0x000ea40000000a00 */
[----:B------:R-:W-:-:S06]  /*0740*/  @P1 IADD3.X R14, PT, PT, RZ, RZ, RZ, P2, !PT ;  /* 0x000000ffff0e1210 */ /* 0x000fcc00017fe4ff */
[----:B------:R-:W3:Y:S01]  /*0750*/  LDC.64 R4, c[0x0][0x380] ;  /* 0x0000e000ff047b82 */ /* 0x000ee20000000a00 */
[----:B0-----:R-:W-:-:S04]  /*0760*/  @P1 IMAD.WIDE.U32 R10, R13, 0x4, R10 ;  /* 0x000000040d0a1825 */ /* 0x001fc800078e000a */
[C---:B------:R-:W-:Y:S01]  /*0770*/  @P1 IMAD R13, R21.reuse, R17, R0 ;  /* 0x00000011150d1224 */ /* 0x040fe200078e0200 */
[----:B------:R-:W-:Y:S01]  /*0780*/  @P1 IADD3 R21, PT, PT, R21, 0x2, RZ ;  /* 0x0000000215151810 */ /* 0x000fe20007ffe0ff */
[----:B------:R-:W4:Y:S01]  /*0790*/  @P1 LDG.E R11, desc[UR4][R10.64] ;  /* 0x000000040a0b1981 */ /* 0x000f22000c1e1900 */
[----:B------:R-:W0:Y:S01]  /*07a0*/  LDC.64 R6, c[0x0][0x388] ;  /* 0x0000e200ff067b82 */ /* 0x000e220000000a00 */
[----:B-1----:R-:W-:Y:S01]  /*07b0*/  @P1 IMAD.WIDE R8, R13, 0x4, R8 ;  /* 0x000000040d081825 */ /* 0x002fe200078e0208 */
[----:B------:R-:W-:Y:S02]  /*07c0*/  @!P0 IADD3 R15, PT, PT, R20, R21, RZ ;  /* 0x00000015140f8210 */ /* 0x000fe40007ffe0ff */
[----:B--2---:R-:W-:Y:S01]  /*07d0*/  @P1 LEA R2, P2, R12, R2, 0x2 ;  /* 0x000000020c021211 */ /* 0x004fe200078410ff */
[----:B------:R-:W-:-:S03]  /*07e0*/  @!P0 IMAD R21, R21, R17, R0 ;  /* 0x0000001115158224 */ /* 0x000fc600078e0200 */
[----:B------:R-:W-:Y:S01]  /*07f0*/  @P1 LEA.HI.X R3, R12, R3, R14, 0x2, P2 ;  /* 0x000000030c031211 */ /* 0x000fe200010f140e */
[----:B------:R-:W-:Y:S01]  /*0800*/  @P1 IMAD.WIDE R12, R17, 0x4, R8 ;  /* 0x00000004110c1825 */ /* 0x000fe200078e0208 */
[----:B------:R-:W4:Y:S03]  /*0810*/  @P1 LDG.E R14, desc[UR4][R8.64] ;  /* 0x00000004080e1981 */ /* 0x000f26000c1e1900 */
[----:B---3--:R-:W-:Y:S01]  /*0820*/  @!P0 IMAD.WIDE.U32 R4, R15, 0x4, R4 ;  /* 0x000000040f048825 */ /* 0x008fe200078e0004 */
[----:B------:R-:W2:Y:S04]  /*0830*/  @P1 LDG.E R2, desc[UR4][R2.64+0x4] ;  /* 0x0000040402021981 */ /* 0x000ea8000c1e1900 */
[----:B------:R-:W2:Y:S01]  /*0840*/  @P1 LDG.E R12, desc[UR4][R12.64] ;  /* 0x000000040c0c1981 */ /* 0x000ea2000c1e1900 */
[----:B0-----:R-:W-:-:S03]  /*0850*/  @!P0 IMAD.WIDE R6, R21, 0x4, R6 ;  /* 0x0000000415068825 */ /* 0x001fc600078e0206 */
[----:B------:R-:W3:Y:S04]  /*0860*/  @!P0 LDG.E R5, desc[UR4][R4.64] ;  /* 0x0000000404058981 */ /* 0x000ee8000c1e1900 */
[----:B------:R-:W3:Y:S01]  /*0870*/  @!P0 LDG.E R6, desc[UR4][R6.64] ;  /* 0x0000000406068981 */ /* 0x000ee2000c1e1900 */
[----:B----4-:R-:W-:-:S04]  /*0880*/  @P1 FFMA R11, R11, R14, R24 ;  /* 0x0000000e0b0b1223 */ /* 0x010fc80000000018 */
[----:B--2---:R-:W-:-:S04]  /*0890*/  @P1 FFMA R24, R2, R12, R11 ;  /* 0x0000000c02181223 */ /* 0x004fc8000000000b */
[----:B---3--:R-:W-:-:S07]  /*08a0*/  @!P0 FFMA R24, R5, R6, R24 ;  /* 0x0000000605188223 */ /* 0x008fce0000000018 */
.L_x_0:
[----:B------:R-:W0:Y:S01]  /*08b0*/  LDC.64 R2, c[0x0][0x390] ;  /* 0x0000e400ff027b82 */ /* 0x000e220000000a00 */
[----:B------:R-:W-:-:S04]  /*08c0*/  IMAD R17, R16, R17, R0 ;  /* 0x0000001110117224 */ /* 0x000fc800078e0200 */
[----:B0-----:R-:W-:-:S05]  /*08d0*/  IMAD.WIDE R2, R17, 0x4, R2 ;  /* 0x0000000411027825 */ /* 0x001fca00078e0202 */
[----:B------:R-:W-:Y:S01]  /*08e0*/  STG.E desc[UR4][R2.64], R24 ;  /* 0x0000001802007986 */ /* 0x000fe2000c101904 */
[----:B------:R-:W-:Y:S05]  /*08f0*/  EXIT ;  /* 0x000000000000794d */ /* 0x000fea0003800000 */
.L_x_4:
[----:B------:R-:W-:-:S00]  /*0900*/  BRA `(.L_x_4) ;  /* 0xfffffffc00fc7947 */ /* 0x000fc0000383ffff */
[----:B------:R-:W-:-:S00]  /*0910*/  NOP ;  /* 0x0000000000007918 */ /* 0x000fc00000000000 */
        /* <DEDUP_REMOVED lines=14> */
.L_x_5:


//--------------------- .nv.shared.reserved.0     --------------------------
	.section	.nv.shared.reserved.0,"aw",@nobits
	.weak		__nv_reservedSMEM_offset_0_alias
	.size		__nv_reservedSMEM_offset_0_alias, 0, 64
	.other		__nv_reservedSMEM_offset_0_alias,@"STO_CUDA_RESERVED_SHARED STV_DEFAULT"
__nv_reservedSMEM_offset_0_alias:
	.zero		0
	.zero		64


//--------------------- .nv.constant0._Z7mat_mulPfS_S_iii --------------------------
	.section	.nv.constant0._Z7mat_mulPfS_S_iii,"a",@progbits
	.sectionflags	@""
	.align	4
.nv.constant0._Z7mat_mulPfS_S_iii:
	.zero		932


//--------------------- SYMBOLS --------------------------

	.type		.nv.reservedSmem.offset0,@object
	.size		.nv.reservedSmem.offset0,0x4
